//
// Generated by NVIDIA NVVM Compiler
//
// Compiler Build ID: CL-36424714
// Cuda compilation tools, release 13.0, V13.0.88
// Based on NVVM 20.0.0
//

.version 9.0
.target sm_100
.address_size 64

	// .globl	_Z8PixeladoPhS_S_mS_S_S_
.global .align 4 .b8 precalc_xorwow_matrix[102400];
.global .align 4 .b8 precalc_xorwow_offset_matrix[102400];
.global .align 4 .b8 mrg32k3aM1[2304];
.global .align 4 .b8 mrg32k3aM2[2304];
.global .align 4 .b8 mrg32k3aM1SubSeq[2016];
.global .align 4 .b8 mrg32k3aM2SubSeq[2016];
.global .align 4 .b8 mrg32k3aM1Seq[2304];
.global .align 4 .b8 mrg32k3aM2Seq[2304];
.const .align 8 .b8 __cr_lgamma_table[72];

.visible .entry _Z8PixeladoPhS_S_mS_S_S_(
	.param .u64 .ptr .align 1 _Z8PixeladoPhS_S_mS_S_S__param_0,
	.param .u64 .ptr .align 1 _Z8PixeladoPhS_S_mS_S_S__param_1,
	.param .u64 .ptr .align 1 _Z8PixeladoPhS_S_mS_S_S__param_2,
	.param .u64 _Z8PixeladoPhS_S_mS_S_S__param_3,
	.param .u64 .ptr .align 1 _Z8PixeladoPhS_S_mS_S_S__param_4,
	.param .u64 .ptr .align 1 _Z8PixeladoPhS_S_mS_S_S__param_5,
	.param .u64 .ptr .align 1 _Z8PixeladoPhS_S_mS_S_S__param_6
)
{
	.reg .b16 	%rs<4>;
	.reg .b32 	%r<20>;
	.reg .b64 	%rd<21>;

	ld.param.u64 	%rd1, [_Z8PixeladoPhS_S_mS_S_S__param_0];
	ld.param.u64 	%rd2, [_Z8PixeladoPhS_S_mS_S_S__param_1];
	ld.param.u64 	%rd3, [_Z8PixeladoPhS_S_mS_S_S__param_2];
	ld.param.u32 	%r1, [_Z8PixeladoPhS_S_mS_S_S__param_3];
	ld.param.u64 	%rd4, [_Z8PixeladoPhS_S_mS_S_S__param_4];
	ld.param.u64 	%rd5, [_Z8PixeladoPhS_S_mS_S_S__param_5];
	ld.param.u64 	%rd6, [_Z8PixeladoPhS_S_mS_S_S__param_6];
	cvta.to.global.u64 	%rd7, %rd6;
	cvta.to.global.u64 	%rd8, %rd3;
	cvta.to.global.u64 	%rd9, %rd5;
	cvta.to.global.u64 	%rd10, %rd2;
	cvta.to.global.u64 	%rd11, %rd4;
	cvta.to.global.u64 	%rd12, %rd1;
	mov.u32 	%r2, %tid.x;
	mov.u32 	%r3, %ctaid.x;
	mov.u32 	%r4, %ntid.x;
	mad.lo.s32 	%r5, %r3, %r4, %r2;
	mov.u32 	%r6, %tid.y;
	mov.u32 	%r7, %ctaid.y;
	mov.u32 	%r8, %ntid.y;
	mad.lo.s32 	%r9, %r7, %r8, %r6;
	mad.lo.s32 	%r10, %r9, %r1, %r5;
	mul.hi.s32 	%r11, %r5, 1717986919;
	shr.u32 	%r12, %r11, 31;
	shr.s32 	%r13, %r11, 1;
	add.s32 	%r14, %r13, %r12;
	mul.hi.u32 	%r15, %r9, -858993459;
	shr.u32 	%r16, %r15, 2;
	mul.lo.s32 	%r17, %r16, %r1;
	mul.lo.s32 	%r18, %r17, 5;
	mad.lo.s32 	%r19, %r14, 5, %r18;
	cvt.s64.s32 	%rd13, %r19;
	add.s64 	%rd14, %rd12, %rd13;
	ld.global.u8 	%rs1, [%rd14];
	cvt.s64.s32 	%rd15, %r10;
	add.s64 	%rd16, %rd11, %rd15;
	st.global.u8 	[%rd16], %rs1;
	add.s64 	%rd17, %rd10, %rd13;
	ld.global.u8 	%rs2, [%rd17];
	add.s64 	%rd18, %rd9, %rd15;
	st.global.u8 	[%rd18], %rs2;
	add.s64 	%rd19, %rd8, %rd13;
	ld.global.u8 	%rs3, [%rd19];
	add.s64 	%rd20, %rd7, %rd15;
	st.global.u8 	[%rd20], %rs3;
	ret;

}
	// .globl	_Z7RequantPhS_S_mS_S_S_
.visible .entry _Z7RequantPhS_S_mS_S_S_(
	.param .u64 .ptr .align 1 _Z7RequantPhS_S_mS_S_S__param_0,
	.param .u64 .ptr .align 1 _Z7RequantPhS_S_mS_S_S__param_1,
	.param .u64 .ptr .align 1 _Z7RequantPhS_S_mS_S_S__param_2,
	.param .u64 _Z7RequantPhS_S_mS_S_S__param_3,
	.param .u64 .ptr .align 1 _Z7RequantPhS_S_mS_S_S__param_4,
	.param .u64 .ptr .align 1 _Z7RequantPhS_S_mS_S_S__param_5,
	.param .u64 .ptr .align 1 _Z7RequantPhS_S_mS_S_S__param_6
)
{
	.reg .b16 	%rs<7>;
	.reg .b32 	%r<11>;
	.reg .b64 	%rd<20>;

	ld.param.u64 	%rd1, [_Z7RequantPhS_S_mS_S_S__param_0];
	ld.param.u64 	%rd2, [_Z7RequantPhS_S_mS_S_S__param_1];
	ld.param.u64 	%rd3, [_Z7RequantPhS_S_mS_S_S__param_2];
	ld.param.u32 	%r1, [_Z7RequantPhS_S_mS_S_S__param_3];
	ld.param.u64 	%rd4, [_Z7RequantPhS_S_mS_S_S__param_4];
	ld.param.u64 	%rd5, [_Z7RequantPhS_S_mS_S_S__param_5];
	ld.param.u64 	%rd6, [_Z7RequantPhS_S_mS_S_S__param_6];
	cvta.to.global.u64 	%rd7, %rd6;
	cvta.to.global.u64 	%rd8, %rd3;
	cvta.to.global.u64 	%rd9, %rd5;
	cvta.to.global.u64 	%rd10, %rd2;
	cvta.to.global.u64 	%rd11, %rd4;
	cvta.to.global.u64 	%rd12, %rd1;
	mov.u32 	%r2, %tid.x;
	mov.u32 	%r3, %ctaid.x;
	mov.u32 	%r4, %ntid.x;
	mad.lo.s32 	%r5, %r3, %r4, %r2;
	mov.u32 	%r6, %tid.y;
	mov.u32 	%r7, %ctaid.y;
	mov.u32 	%r8, %ntid.y;
	mad.lo.s32 	%r9, %r7, %r8, %r6;
	mad.lo.s32 	%r10, %r9, %r1, %r5;
	cvt.s64.s32 	%rd13, %r10;
	add.s64 	%rd14, %rd12, %rd13;
	ld.global.u8 	%rs1, [%rd14];
	and.b16  	%rs2, %rs1, 240;
	add.s64 	%rd15, %rd11, %rd13;
	st.global.u8 	[%rd15], %rs2;
	add.s64 	%rd16, %rd10, %rd13;
	ld.global.u8 	%rs3, [%rd16];
	and.b16  	%rs4, %rs3, 240;
	add.s64 	%rd17, %rd9, %rd13;
	st.global.u8 	[%rd17], %rs4;
	add.s64 	%rd18, %rd8, %rd13;
	ld.global.u8 	%rs5, [%rd18];
	and.b16  	%rs6, %rs5, 240;
	add.s64 	%rd19, %rd7, %rd13;
	st.global.u8 	[%rd19], %rs6;
	ret;

}


// ===== COMPILED SASS (sm_100) =====

	.target	sm_100

	.elftype	@"ET_EXEC"


//--------------------- .note.nv.tkinfo           --------------------------
	.section	.note.nv.tkinfo,"",@"SHT_NOTE"
	.sectionflags	@"SHF_NOTE_NV_TKINFO"
	.tkinfo
        /*0018*/ 	.word	0x00000002
        /*0030*/ 	.string	""
        /*0030*/ 	.string	"ptxas"
        /*0030*/ 	.string	"Cuda compilation tools, release 13.0, V13.0.88"
        /*0030*/ 	.string	"Build cuda_13.0.r13.0/compiler.36424714_0"
        /*0030*/ 	.string	"-arch sm_100 -m 64 "



//--------------------- .note.nv.cuinfo           --------------------------
	.section	.note.nv.cuinfo,"",@"SHT_NOTE"
	.sectionflags	@"SHF_NOTE_NV_CUINFO"
        /*0018*/ 	.short	0x0002
        /*001a*/ 	.short	0x0064
        /*001c*/ 	.short	0x0082
	.zero		2


//--------------------- .nv.info                  --------------------------
	.section	.nv.info,"",@"SHT_CUDA_INFO"
	.align	4


	//----- nvinfo : EIATTR_REGCOUNT
	.align		4
        /*0000*/ 	.byte	0x04, 0x2f
        /*0002*/ 	.short	(.L_10 - .L_9)
	.align		4
.L_9:
        /*0004*/ 	.word	index@(_Z8PixeladoPhS_S_mS_S_S_)
        /*0008*/ 	.word	0x00000010


	//----- nvinfo : EIATTR_FRAME_SIZE
	.align		4
.L_10:
        /*000c*/ 	.byte	0x04, 0x11
        /*000e*/ 	.short	(.L_12 - .L_11)
	.align		4
.L_11:
        /*0010*/ 	.word	index@(_Z8PixeladoPhS_S_mS_S_S_)
        /*0014*/ 	.word	0x00000000


	//----- nvinfo : EIATTR_REGCOUNT
	.align		4
.L_12:
        /*0018*/ 	.byte	0x04, 0x2f
        /*001a*/ 	.short	(.L_14 - .L_13)
	.align		4
.L_13:
        /*001c*/ 	.word	index@(_Z7RequantPhS_S_mS_S_S_)
        /*0020*/ 	.word	0x00000010


	//----- nvinfo : EIATTR_FRAME_SIZE
	.align		4
.L_14:
        /*0024*/ 	.byte	0x04, 0x11
        /*0026*/ 	.short	(.L_16 - .L_15)
	.align		4
.L_15:
        /*0028*/ 	.word	index@(_Z7RequantPhS_S_mS_S_S_)
        /*002c*/ 	.word	0x00000000


	//----- nvinfo : EIATTR_MIN_STACK_SIZE
	.align		4
.L_16:
        /*0030*/ 	.byte	0x04, 0x12
        /*0032*/ 	.short	(.L_18 - .L_17)
	.align		4
.L_17:
        /*0034*/ 	.word	index@(_Z7RequantPhS_S_mS_S_S_)
        /*0038*/ 	.word	0x00000000


	//----- nvinfo : EIATTR_MIN_STACK_SIZE
	.align		4
.L_18:
        /*003c*/ 	.byte	0x04, 0x12
        /*003e*/ 	.short	(.L_20 - .L_19)
	.align		4
.L_19:
        /*0040*/ 	.word	index@(_Z8PixeladoPhS_S_mS_S_S_)
        /*0044*/ 	.word	0x00000000
.L_20:


//--------------------- .nv.compat                --------------------------
	.section	.nv.compat,"",@"SHT_CUDA_COMPAT_INFO"
	.align	4
        /*0000*/ 	.byte	0x02, 0x09, 0x00, 0x00, 0x02, 0x02, 0x01, 0x00, 0x02, 0x05, 0x05, 0x00, 0x03, 0x07, 0x01, 0x01
        /*0010*/ 	.byte	0x02, 0x03, 0x00, 0x00, 0x02, 0x06, 0x01, 0x00, 0x04, 0x0b, 0x08, 0x00, 0x09, 0x00, 0x00, 0x00
        /*0020*/ 	.byte	0x00, 0x00, 0x00, 0x00


//--------------------- .nv.info._Z7RequantPhS_S_mS_S_S_ --------------------------
	.section	.nv.info._Z7RequantPhS_S_mS_S_S_,"",@"SHT_CUDA_INFO"
	.sectionflags	@""
	.align	4


	//----- nvinfo : EIATTR_CUDA_API_VERSION
	.align		4
        /*0000*/ 	.byte	0x04, 0x37
        /*0002*/ 	.short	(.L_22 - .L_21)
.L_21:
        /*0004*/ 	.word	0x00000082


	//----- nvinfo : EIATTR_KPARAM_INFO
	.align		4
.L_22:
        /*0008*/ 	.byte	0x04, 0x17
        /*000a*/ 	.short	(.L_24 - .L_23)
.L_23:
        /*000c*/ 	.word	0x00000000
        /*0010*/ 	.short	0x0006
        /*0012*/ 	.short	0x0030
        /*0014*/ 	.byte	0x00, 0xf5, 0x21, 0x00


	//----- nvinfo : EIATTR_KPARAM_INFO
	.align		4
.L_24:
        /*0018*/ 	.byte	0x04, 0x17
        /*001a*/ 	.short	(.L_26 - .L_25)
.L_25:
        /*001c*/ 	.word	0x00000000
        /*0020*/ 	.short	0x0005
        /*0022*/ 	.short	0x0028
        /*0024*/ 	.byte	0x00, 0xf5, 0x21, 0x00


	//----- nvinfo : EIATTR_KPARAM_INFO
	.align		4
.L_26:
        /*0028*/ 	.byte	0x04, 0x17
        /*002a*/ 	.short	(.L_28 - .L_27)
.L_27:
        /*002c*/ 	.word	0x00000000
        /*0030*/ 	.short	0x0004
        /*0032*/ 	.short	0x0020
        /*0034*/ 	.byte	0x00, 0xf5, 0x21, 0x00


	//----- nvinfo : EIATTR_KPARAM_INFO
	.align		4
.L_28:
        /*0038*/ 	.byte	0x04, 0x17
        /*003a*/ 	.short	(.L_30 - .L_29)
.L_29:
        /*003c*/ 	.word	0x00000000
        /*0040*/ 	.short	0x0003
        /*0042*/ 	.short	0x0018
        /*0044*/ 	.byte	0x00, 0xf0, 0x21, 0x00


	//----- nvinfo : EIATTR_KPARAM_INFO
	.align		4
.L_30:
        /*0048*/ 	.byte	0x04, 0x17
        /*004a*/ 	.short	(.L_32 - .L_31)
.L_31:
        /*004c*/ 	.word	0x00000000
        /*0050*/ 	.short	0x0002
        /*0052*/ 	.short	0x0010
        /*0054*/ 	.byte	0x00, 0xf5, 0x21, 0x00


	//----- nvinfo : EIATTR_KPARAM_INFO
	.align		4
.L_32:
        /*0058*/ 	.byte	0x04, 0x17
        /*005a*/ 	.short	(.L_34 - .L_33)
.L_33:
        /*005c*/ 	.word	0x00000000
        /*0060*/ 	.short	0x0001
        /*0062*/ 	.short	0x0008
        /*0064*/ 	.byte	0x00, 0xf5, 0x21, 0x00


	//----- nvinfo : EIATTR_KPARAM_INFO
	.align		4
.L_34:
        /*0068*/ 	.byte	0x04, 0x17
        /*006a*/ 	.short	(.L_36 - .L_35)
.L_35:
        /*006c*/ 	.word	0x00000000
        /*0070*/ 	.short	0x0000
        /*0072*/ 	.short	0x0000
        /*0074*/ 	.byte	0x00, 0xf5, 0x21, 0x00


	//----- nvinfo : EIATTR_SPARSE_MMA_MASK
	.align		4
.L_36:
        /*0078*/ 	.byte	0x03, 0x50
        /*007a*/ 	.short	0x0000


	//----- nvinfo : EIATTR_MAXREG_COUNT
	.align		4
        /*007c*/ 	.byte	0x03, 0x1b
        /*007e*/ 	.short	0x00ff


	//----- nvinfo : EIATTR_MERCURY_ISA_VERSION
	.align		4
        /*0080*/ 	.byte	0x03, 0x5f
        /*0082*/ 	.short	0x0101


	//----- nvinfo : EIATTR_VRC_CTA_INIT_COUNT
	.align		4
        /*0084*/ 	.byte	0x02, 0x4a
	.zero		1
	.zero		1


	//----- nvinfo : EIATTR_EXIT_INSTR_OFFSETS
	.align		4
        /*0088*/ 	.byte	0x04, 0x1c
        /*008a*/ 	.short	(.L_38 - .L_37)


	//   ....[0]....
.L_37:
        /*008c*/ 	.word	0x00000260


	//----- nvinfo : EIATTR_CBANK_PARAM_SIZE
	.align		4
.L_38:
        /*0090*/ 	.byte	0x03, 0x19
        /*0092*/ 	.short	0x0038


	//----- nvinfo : EIATTR_PARAM_CBANK
	.align		4
        /*0094*/ 	.byte	0x04, 0x0a
        /*0096*/ 	.short	(.L_40 - .L_39)
	.align		4
.L_39:
        /*0098*/ 	.word	index@(.nv.constant0._Z7RequantPhS_S_mS_S_S_)
        /*009c*/ 	.short	0x0380
        /*009e*/ 	.short	0x0038


	//----- nvinfo : EIATTR_SW_WAR
	.align		4
.L_40:
        /*00a0*/ 	.byte	0x04, 0x36
        /*00a2*/ 	.short	(.L_42 - .L_41)
.L_41:
        /*00a4*/ 	.word	0x00000008
.L_42:


//--------------------- .nv.info._Z8PixeladoPhS_S_mS_S_S_ --------------------------
	.section	.nv.info._Z8PixeladoPhS_S_mS_S_S_,"",@"SHT_CUDA_INFO"
	.sectionflags	@""
	.align	4


	//----- nvinfo : EIATTR_CUDA_API_VERSION
	.align		4
        /*0000*/ 	.byte	0x04, 0x37
        /*0002*/ 	.short	(.L_44 - .L_43)
.L_43:
        /*0004*/ 	.word	0x00000082


	//----- nvinfo : EIATTR_KPARAM_INFO
	.align		4
.L_44:
        /*0008*/ 	.byte	0x04, 0x17
        /*000a*/ 	.short	(.L_46 - .L_45)
.L_45:
        /*000c*/ 	.word	0x00000000
        /*0010*/ 	.short	0x0006
        /*0012*/ 	.short	0x0030
        /*0014*/ 	.byte	0x00, 0xf5, 0x21, 0x00


	//----- nvinfo : EIATTR_KPARAM_INFO
	.align		4
.L_46:
        /*0018*/ 	.byte	0x04, 0x17
        /*001a*/ 	.short	(.L_48 - .L_47)
.L_47:
        /*001c*/ 	.word	0x00000000
        /*0020*/ 	.short	0x0005
        /*0022*/ 	.short	0x0028
        /*0024*/ 	.byte	0x00, 0xf5, 0x21, 0x00


	//----- nvinfo : EIATTR_KPARAM_INFO
	.align		4
.L_48:
        /*0028*/ 	.byte	0x04, 0x17
        /*002a*/ 	.short	(.L_50 - .L_49)
.L_49:
        /*002c*/ 	.word	0x00000000
        /*0030*/ 	.short	0x0004
        /*0032*/ 	.short	0x0020
        /*0034*/ 	.byte	0x00, 0xf5, 0x21, 0x00


	//----- nvinfo : EIATTR_KPARAM_INFO
	.align		4
.L_50:
        /*0038*/ 	.byte	0x04, 0x17
        /*003a*/ 	.short	(.L_52 - .L_51)
.L_51:
        /*003c*/ 	.word	0x00000000
        /*0040*/ 	.short	0x0003
        /*0042*/ 	.short	0x0018
        /*0044*/ 	.byte	0x00, 0xf0, 0x21, 0x00


	//----- nvinfo : EIATTR_KPARAM_INFO
	.align		4
.L_52:
        /*0048*/ 	.byte	0x04, 0x17
        /*004a*/ 	.short	(.L_54 - .L_53)
.L_53:
        /*004c*/ 	.word	0x00000000
        /*0050*/ 	.short	0x0002
        /*0052*/ 	.short	0x0010
        /*0054*/ 	.byte	0x00, 0xf5, 0x21, 0x00


	//----- nvinfo : EIATTR_KPARAM_INFO
	.align		4
.L_54:
        /*0058*/ 	.byte	0x04, 0x17
        /*005a*/ 	.short	(.L_56 - .L_55)
.L_55:
        /*005c*/ 	.word	0x00000000
        /*0060*/ 	.short	0x0001
        /*0062*/ 	.short	0x0008
        /*0064*/ 	.byte	0x00, 0xf5, 0x21, 0x00


	//----- nvinfo : EIATTR_KPARAM_INFO
	.align		4
.L_56:
        /*0068*/ 	.byte	0x04, 0x17
        /*006a*/ 	.short	(.L_58 - .L_57)
.L_57:
        /*006c*/ 	.word	0x00000000
        /*0070*/ 	.short	0x0000
        /*0072*/ 	.short	0x0000
        /*0074*/ 	.byte	0x00, 0xf5, 0x21, 0x00


	//----- nvinfo : EIATTR_SPARSE_MMA_MASK
	.align		4
.L_58:
        /*0078*/ 	.byte	0x03, 0x50
        /*007a*/ 	.short	0x0000


	//----- nvinfo : EIATTR_MAXREG_COUNT
	.align		4
        /*007c*/ 	.byte	0x03, 0x1b
        /*007e*/ 	.short	0x00ff


	//----- nvinfo : EIATTR_MERCURY_ISA_VERSION
	.align		4
        /*0080*/ 	.byte	0x03, 0x5f
        /*0082*/ 	.short	0x0101


	//----- nvinfo : EIATTR_VRC_CTA_INIT_COUNT
	.align		4
        /*0084*/ 	.byte	0x02, 0x4a
	.zero		1
	.zero		1


	//----- nvinfo : EIATTR_EXIT_INSTR_OFFSETS
	.align		4
        /*0088*/ 	.byte	0x04, 0x1c
        /*008a*/ 	.short	(.L_60 - .L_59)


	//   ....[0]....
.L_59:
        /*008c*/ 	.word	0x000002b0


	//----- nvinfo : EIATTR_CBANK_PARAM_SIZE
	.align		4
.L_60:
        /*0090*/ 	.byte	0x03, 0x19
        /*0092*/ 	.short	0x0038


	//----- nvinfo : EIATTR_PARAM_CBANK
	.align		4
        /*0094*/ 	.byte	0x04, 0x0a
        /*0096*/ 	.short	(.L_62 - .L_61)
	.align		4
.L_61:
        /*0098*/ 	.word	index@(.nv.constant0._Z8PixeladoPhS_S_mS_S_S_)
        /*009c*/ 	.short	0x0380
        /*009e*/ 	.short	0x0038


	//----- nvinfo : EIATTR_SW_WAR
	.align		4
.L_62:
        /*00a0*/ 	.byte	0x04, 0x36
        /*00a2*/ 	.short	(.L_64 - .L_63)
.L_63:
        /*00a4*/ 	.word	0x00000008
.L_64:


//--------------------- .nv.callgraph             --------------------------
	.section	.nv.callgraph,"",@"SHT_CUDA_CALLGRAPH"
	.align	4
	.sectionentsize	8
	.align		4
        /*0000*/ 	.word	0x00000000
	.align		4
        /*0004*/ 	.word	0xffffffff
	.align		4
        /*0008*/ 	.word	0x00000000
	.align		4
        /*000c*/ 	.word	0xfffffffe
	.align		4
        /*0010*/ 	.word	0x00000000
	.align		4
        /*0014*/ 	.word	0xfffffffd
	.align		4
        /*0018*/ 	.word	0x00000000
	.align		4
        /*001c*/ 	.word	0xfffffffc


//--------------------- .nv.constant4             --------------------------
	.section	.nv.constant4,"a",@progbits
	.align	8
	.align		8
.nv.constant4:
        /*0000*/ 	.dword	precalc_xorwow_matrix
	.align		8
        /*0008*/ 	.dword	precalc_xorwow_offset_matrix
	.align		8
        /*0010*/ 	.dword	mrg32k3aM1
	.align		8
        /*0018*/ 	.dword	mrg32k3aM2
	.align		8
        /*0020*/ 	.dword	mrg32k3aM1SubSeq
	.align		8
        /*0028*/ 	.dword	mrg32k3aM2SubSeq
	.align		8
        /*0030*/ 	.dword	mrg32k3aM1Seq
	.align		8
        /*0038*/ 	.dword	mrg32k3aM2Seq


//--------------------- .nv.constant3             --------------------------
	.section	.nv.constant3,"a",@progbits
	.align	8
.nv.constant3:
	.type		__cr_lgamma_table,@object
	.size		__cr_lgamma_table,(.L_8 - __cr_lgamma_table)
__cr_lgamma_table:
        /*0000*/ 	.byte	0x00, 0x00, 0x00, 0x00, 0x00, 0x00, 0x00, 0x00, 0x00, 0x00, 0x00, 0x00, 0x00, 0x00, 0x00, 0x00
        /*0010*/ 	.byte	0xef, 0x39, 0xfa, 0xfe, 0x42, 0x2e, 0xe6, 0x3f, 0x02, 0x20, 0x2a, 0xfa, 0x0b, 0xab, 0xfc, 0x3f
        /*0020*/ 	.byte	0xf9, 0x2c, 0x92, 0x7c, 0xa7, 0x6c, 0x09, 0x40, 0xc9, 0x79, 0x44, 0x3c, 0x64, 0x26, 0x13, 0x40
        /*0030*/ 	.byte	0xca, 0x01, 0xcf, 0x3a, 0x27, 0x51, 0x1a, 0x40, 0x30, 0xcc, 0x2d, 0xf3, 0xe1, 0x0c, 0x21, 0x40
        /*0040*/ 	.byte	0x0d, 0xb7, 0xfc, 0x82, 0x8e, 0x35, 0x25, 0x40
.L_8:


//--------------------- .text._Z7RequantPhS_S_mS_S_S_ --------------------------
	.section	.text._Z7RequantPhS_S_mS_S_S_,"ax",@progbits
	.align	128
        .global         _Z7RequantPhS_S_mS_S_S_
        .type           _Z7RequantPhS_S_mS_S_S_,@function
        .size           _Z7RequantPhS_S_mS_S_S_,(.L_x_2 - _Z7RequantPhS_S_mS_S_S_)
        .other          _Z7RequantPhS_S_mS_S_S_,@"STO_CUDA_ENTRY STV_DEFAULT"
_Z7RequantPhS_S_mS_S_S_:
.text._Z7RequantPhS_S_mS_S_S_:
[----:B------:R-:W-:Y:S01]  /*0000*/  LDC R1, c[0x0][0x37c] ;  /* 0x0000df00ff017b82 */ /* 0x000fe20000000800 */
[----:B------:R-:W0:Y:S07]  /*0010*/  S2R R0, SR_TID.X ;  /* 0x0000000000007919 */ /* 0x000e2e0000002100 */
[----:B------:R-:W0:Y:S01]  /*0020*/  S2UR UR4, SR_CTAID.X ;  /* 0x00000000000479c3 */ /* 0x000e220000002500 */
[----:B------:R-:W1:Y:S01]  /*0030*/  LDCU UR6, c[0x0][0x398] ;  /* 0x00007300ff0677ac */ /* 0x000e620008000800 */
[----:B------:R-:W2:Y:S01]  /*0040*/  S2R R2, SR_TID.Y ;  /* 0x0000000000027919 */ /* 0x000ea20000002200 */
[----:B------:R-:W3:Y:S05]  /*0050*/  LDCU.128 UR8, c[0x0][0x380] ;  /* 0x00007000ff0877ac */ /* 0x000eea0008000c00 */
[----:B------:R-:W0:Y:S01]  /*0060*/  LDC R3, c[0x0][0x360] ;  /* 0x0000d800ff037b82 */ /* 0x000e220000000800 */
[----:B------:R-:W4:Y:S07]  /*0070*/  LDCU.128 UR12, c[0x0][0x3a0] ;  /* 0x00007400ff0c77ac */ /* 0x000f2e0008000c00 */
[----:B------:R-:W2:Y:S08]  /*0080*/  S2UR UR5, SR_CTAID.Y ;  /* 0x00000000000579c3 */ /* 0x000eb00000002600 */
[----:B------:R-:W2:Y:S01]  /*0090*/  LDC R5, c[0x0][0x364] ;  /* 0x0000d900ff057b82 */ /* 0x000ea20000000800 */
[----:B0-----:R-:W-:-:S02]  /*00a0*/  IMAD R0, R3, UR4, R0 ;  /* 0x0000000403007c24 */ /* 0x001fc4000f8e0200 */
[----:B--2---:R-:W-:Y:S01]  /*00b0*/  IMAD R3, R5, UR5, R2 ;  /* 0x0000000505037c24 */ /* 0x004fe2000f8e0202 */
[----:B------:R-:W0:Y:S03]  /*00c0*/  LDCU.64 UR4, c[0x0][0x358] ;  /* 0x00006b00ff0477ac */ /* 0x000e260008000a00 */
[----:B-1----:R-:W-:Y:S01]  /*00d0*/  IMAD R0, R3, UR6, R0 ;  /* 0x0000000603007c24 */ /* 0x002fe2000f8e0200 */
[----:B------:R-:W1:Y:S04]  /*00e0*/  LDCU.64 UR6, c[0x0][0x390] ;  /* 0x00007200ff0677ac */ /* 0x000e680008000a00 */
[----:B---3--:R-:W-:Y:S02]  /*00f0*/  IADD3 R2, P0, PT, R0, UR8, RZ ;  /* 0x0000000800027c10 */ /* 0x008fe4000ff1e0ff */
[----:B------:R-:W-:-:S04]  /*0100*/  SHF.R.S32.HI R10, RZ, 0x1f, R0 ;  /* 0x0000001fff0a7819 */ /* 0x000fc80000011400 */
[----:B------:R-:W-:-:S05]  /*0110*/  IADD3.X R3, PT, PT, R10, UR9, RZ, P0, !PT ;  /* 0x000000090a037c10 */ /* 0x000fca00087fe4ff */
[----:B0-----:R-:W2:Y:S01]  /*0120*/  LDG.E.U8 R2, desc[UR4][R2.64] ;  /* 0x0000000402027981 */ /* 0x001ea2000c1e1100 */
[C---:B----4-:R-:W-:Y:S02]  /*0130*/  IADD3 R4, P0, PT, R0.reuse, UR12, RZ ;  /* 0x0000000c00047c10 */ /* 0x050fe4000ff1e0ff */
[----:B------:R-:W-:Y:S02]  /*0140*/  IADD3 R6, P1, PT, R0, UR10, RZ ;  /* 0x0000000a00067c10 */ /* 0x000fe4000ff3e0ff */
[C---:B------:R-:W-:Y:S02]  /*0150*/  IADD3.X R5, PT, PT, R10.reuse, UR13, RZ, P0, !PT ;  /* 0x0000000d0a057c10 */ /* 0x040fe400087fe4ff */
[----:B------:R-:W-:Y:S02]  /*0160*/  IADD3.X R7, PT, PT, R10, UR11, RZ, P1, !PT ;  /* 0x0000000b0a077c10 */ /* 0x000fe40008ffe4ff */
[----:B--2---:R-:W-:-:S05]  /*0170*/  LOP3.LUT R11, R2, 0xf0, RZ, 0xc0, !PT ;  /* 0x000000f0020b7812 */ /* 0x004fca00078ec0ff */
[----:B------:R0:W-:Y:S04]  /*0180*/  STG.E.U8 desc[UR4][R4.64], R11 ;  /* 0x0000000b04007986 */ /* 0x0001e8000c101104 */
[----:B------:R-:W2:Y:S01]  /*0190*/  LDG.E.U8 R6, desc[UR4][R6.64] ;  /* 0x0000000406067981 */ /* 0x000ea2000c1e1100 */
[C---:B------:R-:W-:Y:S02]  /*01a0*/  IADD3 R8, P0, PT, R0.reuse, UR14, RZ ;  /* 0x0000000e00087c10 */ /* 0x040fe4000ff1e0ff */
[----:B-1----:R-:W-:Y:S02]  /*01b0*/  IADD3 R2, P1, PT, R0, UR6, RZ ;  /* 0x0000000600027c10 */ /* 0x002fe4000ff3e0ff */
[C---:B------:R-:W-:Y:S02]  /*01c0*/  IADD3.X R9, PT, PT, R10.reuse, UR15, RZ, P0, !PT ;  /* 0x0000000f0a097c10 */ /* 0x040fe400087fe4ff */
[----:B------:R-:W-:Y:S01]  /*01d0*/  IADD3.X R3, PT, PT, R10, UR7, RZ, P1, !PT ;  /* 0x000000070a037c10 */ /* 0x000fe20008ffe4ff */
[----:B------:R-:W0:Y:S01]  /*01e0*/  LDCU.64 UR6, c[0x0][0x3b0] ;  /* 0x00007600ff0677ac */ /* 0x000e220008000a00 */
[----:B--2---:R-:W-:-:S05]  /*01f0*/  LOP3.LUT R13, R6, 0xf0, RZ, 0xc0, !PT ;  /* 0x000000f0060d7812 */ /* 0x004fca00078ec0ff */
[----:B------:R-:W-:Y:S04]  /*0200*/  STG.E.U8 desc[UR4][R8.64], R13 ;  /* 0x0000000d08007986 */ /* 0x000fe8000c101104 */
[----:B------:R-:W2:Y:S01]  /*0210*/  LDG.E.U8 R2, desc[UR4][R2.64] ;  /* 0x0000000402027981 */ /* 0x000ea2000c1e1100 */
[----:B0-----:R-:W-:-:S04]  /*0220*/  IADD3 R4, P0, PT, R0, UR6, RZ ;  /* 0x0000000600047c10 */ /* 0x001fc8000ff1e0ff */
[----:B------:R-:W-:Y:S02]  /*0230*/  IADD3.X R5, PT, PT, R10, UR7, RZ, P0, !PT ;  /* 0x000000070a057c10 */ /* 0x000fe400087fe4ff */
[----:B--2---:R-:W-:-:S05]  /*0240*/  LOP3.LUT R7, R2, 0xf0, RZ, 0xc0, !PT ;  /* 0x000000f002077812 */ /* 0x004fca00078ec0ff */
[----:B------:R-:W-:Y:S01]  /*0250*/  STG.E.U8 desc[UR4][R4.64], R7 ;  /* 0x0000000704007986 */ /* 0x000fe2000c101104 */
[----:B------:R-:W-:Y:S05]  /*0260*/  EXIT ;  /* 0x000000000000794d */ /* 0x000fea0003800000 */
.L_x_0:
[----:B------:R-:W-:-:S00]  /*0270*/  BRA `(.L_x_0) ;  /* 0xfffffffc00fc7947 */ /* 0x000fc0000383ffff */
[----:B------:R-:W-:-:S00]  /*0280*/  NOP ;  /* 0x0000000000007918 */ /* 0x000fc00000000000 */
[----:B------:R-:W-:-:S00]  /*0290*/  NOP ;  /* 0x0000000000007918 */ /* 0x000fc00000000000 */
[----:B------:R-:W-:-:S00]  /*02a0*/  NOP ;  /* 0x0000000000007918 */ /* 0x000fc00000000000 */
[----:B------:R-:W-:-:S00]  /*02b0*/  NOP ;  /* 0x0000000000007918 */ /* 0x000fc00000000000 */
[----:B------:R-:W-:-:S00]  /*02c0*/  NOP ;  /* 0x0000000000007918 */ /* 0x000fc00000000000 */
[----:B------:R-:W-:-:S00]  /*02d0*/  NOP ;  /* 0x0000000000007918 */ /* 0x000fc00000000000 */
[----:B------:R-:W-:-:S00]  /*02e0*/  NOP ;  /* 0x0000000000007918 */ /* 0x000fc00000000000 */
[----:B------:R-:W-:-:S00]  /*02f0*/  NOP ;  /* 0x0000000000007918 */ /* 0x000fc00000000000 */
.L_x_2:


//--------------------- .text._Z8PixeladoPhS_S_mS_S_S_ --------------------------
	.section	.text._Z8PixeladoPhS_S_mS_S_S_,"ax",@progbits
	.align	128
        .global         _Z8PixeladoPhS_S_mS_S_S_
        .type           _Z8PixeladoPhS_S_mS_S_S_,@function
        .size           _Z8PixeladoPhS_S_mS_S_S_,(.L_x_3 - _Z8PixeladoPhS_S_mS_S_S_)
        .other          _Z8PixeladoPhS_S_mS_S_S_,@"STO_CUDA_ENTRY STV_DEFAULT"
_Z8PixeladoPhS_S_mS_S_S_:
.text._Z8PixeladoPhS_S_mS_S_S_:
        /* <DEDUP_REMOVED lines=12> */
[----:B------:R-:W0:Y:S01]  /*00c0*/  LDCU.64 UR4, c[0x0][0x358] ;  /* 0x00006b00ff0477ac */ /* 0x000e220008000a00 */
[----:B------:R-:W-:-:S04]  /*00d0*/  IMAD.HI R2, R0, 0x66666667, RZ ;  /* 0x6666666700027827 */ /* 0x000fc800078e02ff */
[----:B------:R-:W-:Y:S01]  /*00e0*/  IMAD.HI.U32 R4, R5, -0x33333333, RZ ;  /* 0xcccccccd05047827 */ /* 0x000fe200078e00ff */
[----:B------:R-:W-:-:S04]  /*00f0*/  SHF.R.S32.HI R3, RZ, 0x1, R2 ;  /* 0x00000001ff037819 */ /* 0x000fc80000011402 */
[----:B------:R-:W-:Y:S02]  /*0100*/  LEA.HI R3, R2, R3, RZ, 0x1 ;  /* 0x0000000302037211 */ /* 0x000fe400078f08ff */
[----:B------:R-:W-:-:S05]  /*0110*/  SHF.R.U32.HI R4, RZ, 0x2, R4 ;  /* 0x00000002ff047819 */ /* 0x000fca0000011604 */
[----:B-1----:R-:W-:-:S04]  /*0120*/  IMAD R3, R4, UR6, R3 ;  /* 0x0000000604037c24 */ /* 0x002fc8000f8e0203 */
[----:B------:R-:W-:-:S05]  /*0130*/  IMAD R8, R3, 0x5, RZ ;  /* 0x0000000503087824 */ /* 0x000fca00078e02ff */
[----:B---3--:R-:W-:Y:S02]  /*0140*/  IADD3 R2, P0, PT, R8, UR8, RZ ;  /* 0x0000000808027c10 */ /* 0x008fe4000ff1e0ff */
[----:B------:R-:W-:-:S04]  /*0150*/  SHF.R.S32.HI R9, RZ, 0x1f, R8 ;  /* 0x0000001fff097819 */ /* 0x000fc80000011408 */
[----:B------:R-:W-:-:S05]  /*0160*/  IADD3.X R3, PT, PT, R9, UR9, RZ, P0, !PT ;  /* 0x0000000909037c10 */ /* 0x000fca00087fe4ff */
[----:B0-----:R-:W2:Y:S01]  /*0170*/  LDG.E.U8 R13, desc[UR4][R2.64] ;  /* 0x00000004020d7981 */ /* 0x001ea2000c1e1100 */
[----:B------:R-:W-:Y:S01]  /*0180*/  IMAD R0, R5, UR6, R0 ;  /* 0x0000000605007c24 */ /* 0x000fe2000f8e0200 */
[----:B------:R-:W-:Y:S01]  /*0190*/  IADD3 R6, P1, PT, R8, UR10, RZ ;  /* 0x0000000a08067c10 */ /* 0x000fe2000ff3e0ff */
[----:B------:R-:W0:Y:S03]  /*01a0*/  LDCU.64 UR6, c[0x0][0x390] ;  /* 0x00007200ff0677ac */ /* 0x000e260008000a00 */
[----:B----4-:R-:W-:Y:S02]  /*01b0*/  IADD3 R4, P0, PT, R0, UR12, RZ ;  /* 0x0000000c00047c10 */ /* 0x010fe4000ff1e0ff */
[----:B------:R-:W-:Y:S02]  /*01c0*/  SHF.R.S32.HI R11, RZ, 0x1f, R0 ;  /* 0x0000001fff0b7819 */ /* 0x000fe40000011400 */
[----:B------:R-:W-:-:S02]  /*01d0*/  IADD3.X R7, PT, PT, R9, UR11, RZ, P1, !PT ;  /* 0x0000000b09077c10 */ /* 0x000fc40008ffe4ff */
[----:B------:R-:W-:-:S05]  /*01e0*/  IADD3.X R5, PT, PT, R11, UR13, RZ, P0, !PT ;  /* 0x0000000d0b057c10 */ /* 0x000fca00087fe4ff */
[----:B--2---:R-:W-:Y:S04]  /*01f0*/  STG.E.U8 desc[UR4][R4.64], R13 ;  /* 0x0000000d04007986 */ /* 0x004fe8000c101104 */
[----:B------:R-:W2:Y:S01]  /*0200*/  LDG.E.U8 R7, desc[UR4][R6.64] ;  /* 0x0000000406077981 */ /* 0x000ea2000c1e1100 */
[----:B------:R-:W-:Y:S02]  /*0210*/  IADD3 R2, P0, PT, R0, UR14, RZ ;  /* 0x0000000e00027c10 */ /* 0x000fe4000ff1e0ff */
[----:B0-----:R-:W-:Y:S02]  /*0220*/  IADD3 R8, P1, PT, R8, UR6, RZ ;  /* 0x0000000608087c10 */ /* 0x001fe4000ff3e0ff */
[----:B------:R-:W-:Y:S02]  /*0230*/  IADD3.X R3, PT, PT, R11, UR15, RZ, P0, !PT ;  /* 0x0000000f0b037c10 */ /* 0x000fe400087fe4ff */
[----:B------:R-:W-:Y:S01]  /*0240*/  IADD3.X R9, PT, PT, R9, UR7, RZ, P1, !PT ;  /* 0x0000000709097c10 */ /* 0x000fe20008ffe4ff */
[----:B------:R-:W0:Y:S02]  /*0250*/  LDCU.64 UR6, c[0x0][0x3b0] ;  /* 0x00007600ff0677ac */ /* 0x000e240008000a00 */
[----:B--2---:R-:W-:Y:S04]  /*0260*/  STG.E.U8 desc[UR4][R2.64], R7 ;  /* 0x0000000702007986 */ /* 0x004fe8000c101104 */
[----:B------:R-:W2:Y:S01]  /*0270*/  LDG.E.U8 R9, desc[UR4][R8.64] ;  /* 0x0000000408097981 */ /* 0x000ea2000c1e1100 */
[----:B0-----:R-:W-:-:S04]  /*0280*/  IADD3 R10, P0, PT, R0, UR6, RZ ;  /* 0x00000006000a7c10 */ /* 0x001fc8000ff1e0ff */
[----:B------:R-:W-:-:S05]  /*0290*/  IADD3.X R11, PT, PT, R11, UR7, RZ, P0, !PT ;  /* 0x000000070b0b7c10 */ /* 0x000fca00087fe4ff */
[----:B--2---:R-:W-:Y:S01]  /*02a0*/  STG.E.U8 desc[UR4][R10.64], R9 ;  /* 0x000000090a007986 */ /* 0x004fe2000c101104 */
[----:B------:R-:W-:Y:S05]  /*02b0*/  EXIT ;  /* 0x000000000000794d */ /* 0x000fea0003800000 */
.L_x_1:
        /* <DEDUP_REMOVED lines=12> */
.L_x_3:


//--------------------- .nv.global.init           --------------------------
	.section	.nv.global.init,"aw",@progbits
	.align	4
.nv.global.init:
	.type		mrg32k3aM1SubSeq,@object
	.size		mrg32k3aM1SubSeq,(mrg32k3aM2SubSeq - mrg32k3aM1SubSeq)
mrg32k3aM1SubSeq:
        /*0000*/ 	.byte	0x0b, 0xcc, 0xee, 0x04, 0x73, 0x29, 0x8b, 0x6f, 0xf6, 0x53, 0x03, 0xf6, 0x23, 0xf6, 0xea, 0xda
        /* <DEDUP_REMOVED lines=125> */
	.type		mrg32k3aM2SubSeq,@object
	.size		mrg32k3aM2SubSeq,(mrg32k3aM1 - mrg32k3aM2SubSeq)
mrg32k3aM2SubSeq:
        /* <DEDUP_REMOVED lines=126> */
	.type		mrg32k3aM1,@object
	.size		mrg32k3aM1,(mrg32k3aM1Seq - mrg32k3aM1)
mrg32k3aM1:
        /* <DEDUP_REMOVED lines=144> */
	.type		mrg32k3aM1Seq,@object
	.size		mrg32k3aM1Seq,(mrg32k3aM2 - mrg32k3aM1Seq)
mrg32k3aM1Seq:
        /* <DEDUP_REMOVED lines=144> */
	.type		mrg32k3aM2,@object
	.size		mrg32k3aM2,(mrg32k3aM2Seq - mrg32k3aM2)
mrg32k3aM2:
        /* <DEDUP_REMOVED lines=144> */
	.type		mrg32k3aM2Seq,@object
	.size		mrg32k3aM2Seq,(precalc_xorwow_matrix - mrg32k3aM2Seq)
mrg32k3aM2Seq:
        /* <DEDUP_REMOVED lines=144> */
	.type		precalc_xorwow_matrix,@object
	.size		precalc_xorwow_matrix,(precalc_xorwow_offset_matrix - precalc_xorwow_matrix)
precalc_xorwow_matrix:
        /* <DEDUP_REMOVED lines=6400> */
	.type		precalc_xorwow_offset_matrix,@object
	.size		precalc_xorwow_offset_matrix,(.L_1 - precalc_xorwow_offset_matrix)
precalc_xorwow_offset_matrix:
        /* <DEDUP_REMOVED lines=6400> */
.L_1:


//--------------------- .nv.shared.reserved.0     --------------------------
	.section	.nv.shared.reserved.0,"aw",@nobits
	.weak		__nv_reservedSMEM_offset_0_alias
	.size		__nv_reservedSMEM_offset_0_alias, 0, 64
	.other		__nv_reservedSMEM_offset_0_alias,@"STO_CUDA_RESERVED_SHARED STV_DEFAULT"
__nv_reservedSMEM_offset_0_alias:
	.zero		0
	.zero		64


//--------------------- .nv.constant0._Z7RequantPhS_S_mS_S_S_ --------------------------
	.section	.nv.constant0._Z7RequantPhS_S_mS_S_S_,"a",@progbits
	.sectionflags	@""
	.align	4
.nv.constant0._Z7RequantPhS_S_mS_S_S_:
	.zero		952


//--------------------- .nv.constant0._Z8PixeladoPhS_S_mS_S_S_ --------------------------
	.section	.nv.constant0._Z8PixeladoPhS_S_mS_S_S_,"a",@progbits
	.sectionflags	@""
	.align	4
.nv.constant0._Z8PixeladoPhS_S_mS_S_S_:
	.zero		952


//--------------------- SYMBOLS --------------------------

	.type		.nv.reservedSmem.offset0,@object
	.size		.nv.reservedSmem.offset0,0x4
